//
// Generated by NVIDIA NVVM Compiler
//
// Compiler Build ID: CL-36424714
// Cuda compilation tools, release 13.0, V13.0.88
// Based on NVVM 20.0.0
//

.version 9.0
.target sm_100
.address_size 64

	// .globl	_Z14global_latencyPjiiS_S_
// _ZZ14global_latencyPjiiS_S_E8s_tvalue has been demoted
// _ZZ14global_latencyPjiiS_S_E7s_index has been demoted

.visible .entry _Z14global_latencyPjiiS_S_(
	.param .u64 .ptr .align 1 _Z14global_latencyPjiiS_S__param_0,
	.param .u32 _Z14global_latencyPjiiS_S__param_1,
	.param .u32 _Z14global_latencyPjiiS_S__param_2,
	.param .u64 .ptr .align 1 _Z14global_latencyPjiiS_S__param_3,
	.param .u64 .ptr .align 1 _Z14global_latencyPjiiS_S__param_4
)
{
	.reg .pred 	%p<13>;
	.reg .b32 	%r<141>;
	.reg .b64 	%rd<71>;
	// demoted variable
	.shared .align 4 .b8 _ZZ14global_latencyPjiiS_S_E8s_tvalue[16384];
	// demoted variable
	.shared .align 4 .b8 _ZZ14global_latencyPjiiS_S_E7s_index[16384];
	ld.param.u64 	%rd11, [_Z14global_latencyPjiiS_S__param_0];
	ld.param.u32 	%r47, [_Z14global_latencyPjiiS_S__param_1];
	ld.param.u32 	%r48, [_Z14global_latencyPjiiS_S__param_2];
	ld.param.u64 	%rd8, [_Z14global_latencyPjiiS_S__param_3];
	ld.param.u64 	%rd9, [_Z14global_latencyPjiiS_S__param_4];
	mov.u32 	%r51, _ZZ14global_latencyPjiiS_S_E7s_index;
	add.s32 	%r124, %r51, 64;
	mov.u32 	%r52, _ZZ14global_latencyPjiiS_S_E8s_tvalue;
	add.s32 	%r123, %r52, 64;
	cvta.to.global.u64 	%rd1, %rd11;
	mov.b64 	%rd69, 4096;
$L__BB0_1:
	mov.b32 	%r53, 0;
	st.shared.u32 	[%r124+-64], %r53;
	st.shared.u32 	[%r123+-64], %r53;
	st.shared.u32 	[%r124+-60], %r53;
	st.shared.u32 	[%r123+-60], %r53;
	st.shared.u32 	[%r124+-56], %r53;
	st.shared.u32 	[%r123+-56], %r53;
	st.shared.u32 	[%r124+-52], %r53;
	st.shared.u32 	[%r123+-52], %r53;
	st.shared.u32 	[%r124+-48], %r53;
	st.shared.u32 	[%r123+-48], %r53;
	st.shared.u32 	[%r124+-44], %r53;
	st.shared.u32 	[%r123+-44], %r53;
	st.shared.u32 	[%r124+-40], %r53;
	st.shared.u32 	[%r123+-40], %r53;
	st.shared.u32 	[%r124+-36], %r53;
	st.shared.u32 	[%r123+-36], %r53;
	st.shared.u32 	[%r124+-32], %r53;
	st.shared.u32 	[%r123+-32], %r53;
	st.shared.u32 	[%r124+-28], %r53;
	st.shared.u32 	[%r123+-28], %r53;
	st.shared.u32 	[%r124+-24], %r53;
	st.shared.u32 	[%r123+-24], %r53;
	st.shared.u32 	[%r124+-20], %r53;
	st.shared.u32 	[%r123+-20], %r53;
	st.shared.u32 	[%r124+-16], %r53;
	st.shared.u32 	[%r123+-16], %r53;
	st.shared.u32 	[%r124+-12], %r53;
	st.shared.u32 	[%r123+-12], %r53;
	st.shared.u32 	[%r124+-8], %r53;
	st.shared.u32 	[%r123+-8], %r53;
	st.shared.u32 	[%r124+-4], %r53;
	st.shared.u32 	[%r123+-4], %r53;
	st.shared.u32 	[%r124], %r53;
	st.shared.u32 	[%r123], %r53;
	st.shared.u32 	[%r124+4], %r53;
	st.shared.u32 	[%r123+4], %r53;
	st.shared.u32 	[%r124+8], %r53;
	st.shared.u32 	[%r123+8], %r53;
	st.shared.u32 	[%r124+12], %r53;
	st.shared.u32 	[%r123+12], %r53;
	st.shared.u32 	[%r124+16], %r53;
	st.shared.u32 	[%r123+16], %r53;
	st.shared.u32 	[%r124+20], %r53;
	st.shared.u32 	[%r123+20], %r53;
	st.shared.u32 	[%r124+24], %r53;
	st.shared.u32 	[%r123+24], %r53;
	st.shared.u32 	[%r124+28], %r53;
	st.shared.u32 	[%r123+28], %r53;
	st.shared.u32 	[%r124+32], %r53;
	st.shared.u32 	[%r123+32], %r53;
	st.shared.u32 	[%r124+36], %r53;
	st.shared.u32 	[%r123+36], %r53;
	st.shared.u32 	[%r124+40], %r53;
	st.shared.u32 	[%r123+40], %r53;
	st.shared.u32 	[%r124+44], %r53;
	st.shared.u32 	[%r123+44], %r53;
	st.shared.u32 	[%r124+48], %r53;
	st.shared.u32 	[%r123+48], %r53;
	st.shared.u32 	[%r124+52], %r53;
	st.shared.u32 	[%r123+52], %r53;
	st.shared.u32 	[%r124+56], %r53;
	st.shared.u32 	[%r123+56], %r53;
	st.shared.u32 	[%r124+60], %r53;
	st.shared.u32 	[%r123+60], %r53;
	add.s64 	%rd69, %rd69, -32;
	add.s32 	%r124, %r124, 128;
	add.s32 	%r123, %r123, 128;
	setp.ne.s64 	%p1, %rd69, 0;
	@%p1 bra 	$L__BB0_1;
	shl.b32 	%r55, %r48, 12;
	neg.s32 	%r128, %r55;
	setp.ge.s32 	%p2, %r128, %r55;
	mov.b32 	%r129, 0;
	@%p2 bra 	$L__BB0_29;
	shl.b32 	%r57, %r48, 13;
	neg.s32 	%r127, %r57;
	shl.b32 	%r58, %r48, 14;
	sub.s32 	%r59, 16, %r58;
	add.s32 	%r126, %r51, %r59;
	add.s32 	%r125, %r52, %r59;
	mov.b32 	%r129, 0;
$L__BB0_4:
	.pragma "nounroll";
	setp.lt.s32 	%p3, %r128, 0;
	@%p3 bra 	$L__BB0_6;
	// begin inline asm
	mov.u64 	%rd14, %clock64;
	// end inline asm
	cvt.u32.u64 	%r62, %rd14;
	mul.wide.u32 	%rd16, %r129, 4;
	add.s64 	%rd17, %rd1, %rd16;
	ld.global.u32 	%r130, [%rd17];
	st.shared.u32 	[%r126+-16], %r130;
	// begin inline asm
	mov.u64 	%rd15, %clock64;
	// end inline asm
	cvt.u32.u64 	%r63, %rd15;
	sub.s32 	%r64, %r63, %r62;
	st.shared.u32 	[%r125+-16], %r64;
	bra.uni 	$L__BB0_7;
$L__BB0_6:
	mul.wide.u32 	%rd12, %r129, 4;
	add.s64 	%rd13, %rd1, %rd12;
	ld.global.u32 	%r130, [%rd13];
$L__BB0_7:
	setp.gt.s32 	%p4, %r128, -2;
	@%p4 bra 	$L__BB0_9;
	mul.wide.u32 	%rd18, %r130, 4;
	add.s64 	%rd19, %rd1, %rd18;
	ld.global.u32 	%r131, [%rd19];
	bra.uni 	$L__BB0_10;
$L__BB0_9:
	// begin inline asm
	mov.u64 	%rd20, %clock64;
	// end inline asm
	cvt.u32.u64 	%r65, %rd20;
	mul.wide.u32 	%rd22, %r130, 4;
	add.s64 	%rd23, %rd1, %rd22;
	ld.global.u32 	%r131, [%rd23];
	st.shared.u32 	[%r126+-12], %r131;
	// begin inline asm
	mov.u64 	%rd21, %clock64;
	// end inline asm
	cvt.u32.u64 	%r66, %rd21;
	sub.s32 	%r67, %r66, %r65;
	st.shared.u32 	[%r125+-12], %r67;
$L__BB0_10:
	setp.gt.s32 	%p5, %r128, -3;
	@%p5 bra 	$L__BB0_12;
	mul.wide.u32 	%rd24, %r131, 4;
	add.s64 	%rd25, %rd1, %rd24;
	ld.global.u32 	%r132, [%rd25];
	bra.uni 	$L__BB0_13;
$L__BB0_12:
	// begin inline asm
	mov.u64 	%rd26, %clock64;
	// end inline asm
	cvt.u32.u64 	%r68, %rd26;
	mul.wide.u32 	%rd28, %r131, 4;
	add.s64 	%rd29, %rd1, %rd28;
	ld.global.u32 	%r132, [%rd29];
	st.shared.u32 	[%r126+-8], %r132;
	// begin inline asm
	mov.u64 	%rd27, %clock64;
	// end inline asm
	cvt.u32.u64 	%r69, %rd27;
	sub.s32 	%r70, %r69, %r68;
	st.shared.u32 	[%r125+-8], %r70;
$L__BB0_13:
	setp.gt.s32 	%p6, %r128, -4;
	@%p6 bra 	$L__BB0_15;
	mul.wide.u32 	%rd30, %r132, 4;
	add.s64 	%rd31, %rd1, %rd30;
	ld.global.u32 	%r133, [%rd31];
	bra.uni 	$L__BB0_16;
$L__BB0_15:
	// begin inline asm
	mov.u64 	%rd32, %clock64;
	// end inline asm
	cvt.u32.u64 	%r71, %rd32;
	mul.wide.u32 	%rd34, %r132, 4;
	add.s64 	%rd35, %rd1, %rd34;
	ld.global.u32 	%r133, [%rd35];
	st.shared.u32 	[%r126+-4], %r133;
	// begin inline asm
	mov.u64 	%rd33, %clock64;
	// end inline asm
	cvt.u32.u64 	%r72, %rd33;
	sub.s32 	%r73, %r72, %r71;
	st.shared.u32 	[%r125+-4], %r73;
$L__BB0_16:
	setp.gt.s32 	%p7, %r128, -5;
	@%p7 bra 	$L__BB0_18;
	mul.wide.u32 	%rd36, %r133, 4;
	add.s64 	%rd37, %rd1, %rd36;
	ld.global.u32 	%r134, [%rd37];
	bra.uni 	$L__BB0_19;
$L__BB0_18:
	// begin inline asm
	mov.u64 	%rd38, %clock64;
	// end inline asm
	cvt.u32.u64 	%r74, %rd38;
	mul.wide.u32 	%rd40, %r133, 4;
	add.s64 	%rd41, %rd1, %rd40;
	ld.global.u32 	%r134, [%rd41];
	st.shared.u32 	[%r126], %r134;
	// begin inline asm
	mov.u64 	%rd39, %clock64;
	// end inline asm
	cvt.u32.u64 	%r75, %rd39;
	sub.s32 	%r76, %r75, %r74;
	st.shared.u32 	[%r125], %r76;
$L__BB0_19:
	setp.gt.s32 	%p8, %r128, -6;
	@%p8 bra 	$L__BB0_21;
	mul.wide.u32 	%rd42, %r134, 4;
	add.s64 	%rd43, %rd1, %rd42;
	ld.global.u32 	%r135, [%rd43];
	bra.uni 	$L__BB0_22;
$L__BB0_21:
	// begin inline asm
	mov.u64 	%rd44, %clock64;
	// end inline asm
	cvt.u32.u64 	%r77, %rd44;
	mul.wide.u32 	%rd46, %r134, 4;
	add.s64 	%rd47, %rd1, %rd46;
	ld.global.u32 	%r135, [%rd47];
	st.shared.u32 	[%r126+4], %r135;
	// begin inline asm
	mov.u64 	%rd45, %clock64;
	// end inline asm
	cvt.u32.u64 	%r78, %rd45;
	sub.s32 	%r79, %r78, %r77;
	st.shared.u32 	[%r125+4], %r79;
$L__BB0_22:
	setp.gt.s32 	%p9, %r128, -7;
	@%p9 bra 	$L__BB0_24;
	mul.wide.u32 	%rd48, %r135, 4;
	add.s64 	%rd49, %rd1, %rd48;
	ld.global.u32 	%r136, [%rd49];
	bra.uni 	$L__BB0_25;
$L__BB0_24:
	// begin inline asm
	mov.u64 	%rd50, %clock64;
	// end inline asm
	cvt.u32.u64 	%r80, %rd50;
	mul.wide.u32 	%rd52, %r135, 4;
	add.s64 	%rd53, %rd1, %rd52;
	ld.global.u32 	%r136, [%rd53];
	st.shared.u32 	[%r126+8], %r136;
	// begin inline asm
	mov.u64 	%rd51, %clock64;
	// end inline asm
	cvt.u32.u64 	%r81, %rd51;
	sub.s32 	%r82, %r81, %r80;
	st.shared.u32 	[%r125+8], %r82;
$L__BB0_25:
	setp.gt.s32 	%p10, %r128, -8;
	@%p10 bra 	$L__BB0_27;
	mul.wide.u32 	%rd54, %r136, 4;
	add.s64 	%rd55, %rd1, %rd54;
	ld.global.u32 	%r129, [%rd55];
	bra.uni 	$L__BB0_28;
$L__BB0_27:
	// begin inline asm
	mov.u64 	%rd56, %clock64;
	// end inline asm
	cvt.u32.u64 	%r83, %rd56;
	mul.wide.u32 	%rd58, %r136, 4;
	add.s64 	%rd59, %rd1, %rd58;
	ld.global.u32 	%r129, [%rd59];
	st.shared.u32 	[%r126+12], %r129;
	// begin inline asm
	mov.u64 	%rd57, %clock64;
	// end inline asm
	cvt.u32.u64 	%r84, %rd57;
	sub.s32 	%r85, %r84, %r83;
	st.shared.u32 	[%r125+12], %r85;
$L__BB0_28:
	add.s32 	%r128, %r128, 8;
	add.s32 	%r127, %r127, 8;
	add.s32 	%r126, %r126, 32;
	add.s32 	%r125, %r125, 32;
	setp.ne.s32 	%p11, %r127, 0;
	@%p11 bra 	$L__BB0_4;
$L__BB0_29:
	mul.wide.s32 	%rd61, %r47, 4;
	add.s64 	%rd62, %rd1, %rd61;
	st.global.u32 	[%rd62], %r129;
	mul.wide.u32 	%rd63, %r129, 4;
	add.s64 	%rd64, %rd1, %rd63;
	ld.global.u32 	%r88, [%rd64];
	st.global.u32 	[%rd62+4], %r88;
	cvta.to.global.u64 	%rd65, %rd9;
	add.s64 	%rd4, %rd65, 32;
	cvta.to.global.u64 	%rd66, %rd8;
	add.s32 	%r140, %r51, 32;
	add.s32 	%r139, %r52, 32;
	add.s64 	%rd5, %rd66, 32;
	mov.b64 	%rd70, 0;
$L__BB0_30:
	ld.shared.u32 	%r91, [%r140+-32];
	add.s64 	%rd67, %rd4, %rd70;
	st.global.u32 	[%rd67+-32], %r91;
	ld.shared.u32 	%r92, [%r139+-32];
	add.s64 	%rd68, %rd5, %rd70;
	st.global.u32 	[%rd68+-32], %r92;
	ld.shared.u32 	%r93, [%r140+-28];
	st.global.u32 	[%rd67+-28], %r93;
	ld.shared.u32 	%r94, [%r139+-28];
	st.global.u32 	[%rd68+-28], %r94;
	ld.shared.u32 	%r95, [%r140+-24];
	st.global.u32 	[%rd67+-24], %r95;
	ld.shared.u32 	%r96, [%r139+-24];
	st.global.u32 	[%rd68+-24], %r96;
	ld.shared.u32 	%r97, [%r140+-20];
	st.global.u32 	[%rd67+-20], %r97;
	ld.shared.u32 	%r98, [%r139+-20];
	st.global.u32 	[%rd68+-20], %r98;
	ld.shared.u32 	%r99, [%r140+-16];
	st.global.u32 	[%rd67+-16], %r99;
	ld.shared.u32 	%r100, [%r139+-16];
	st.global.u32 	[%rd68+-16], %r100;
	ld.shared.u32 	%r101, [%r140+-12];
	st.global.u32 	[%rd67+-12], %r101;
	ld.shared.u32 	%r102, [%r139+-12];
	st.global.u32 	[%rd68+-12], %r102;
	ld.shared.u32 	%r103, [%r140+-8];
	st.global.u32 	[%rd67+-8], %r103;
	ld.shared.u32 	%r104, [%r139+-8];
	st.global.u32 	[%rd68+-8], %r104;
	ld.shared.u32 	%r105, [%r140+-4];
	st.global.u32 	[%rd67+-4], %r105;
	ld.shared.u32 	%r106, [%r139+-4];
	st.global.u32 	[%rd68+-4], %r106;
	ld.shared.u32 	%r107, [%r140];
	st.global.u32 	[%rd67], %r107;
	ld.shared.u32 	%r108, [%r139];
	st.global.u32 	[%rd68], %r108;
	ld.shared.u32 	%r109, [%r140+4];
	st.global.u32 	[%rd67+4], %r109;
	ld.shared.u32 	%r110, [%r139+4];
	st.global.u32 	[%rd68+4], %r110;
	ld.shared.u32 	%r111, [%r140+8];
	st.global.u32 	[%rd67+8], %r111;
	ld.shared.u32 	%r112, [%r139+8];
	st.global.u32 	[%rd68+8], %r112;
	ld.shared.u32 	%r113, [%r140+12];
	st.global.u32 	[%rd67+12], %r113;
	ld.shared.u32 	%r114, [%r139+12];
	st.global.u32 	[%rd68+12], %r114;
	ld.shared.u32 	%r115, [%r140+16];
	st.global.u32 	[%rd67+16], %r115;
	ld.shared.u32 	%r116, [%r139+16];
	st.global.u32 	[%rd68+16], %r116;
	ld.shared.u32 	%r117, [%r140+20];
	st.global.u32 	[%rd67+20], %r117;
	ld.shared.u32 	%r118, [%r139+20];
	st.global.u32 	[%rd68+20], %r118;
	ld.shared.u32 	%r119, [%r140+24];
	st.global.u32 	[%rd67+24], %r119;
	ld.shared.u32 	%r120, [%r139+24];
	st.global.u32 	[%rd68+24], %r120;
	ld.shared.u32 	%r121, [%r140+28];
	st.global.u32 	[%rd67+28], %r121;
	ld.shared.u32 	%r122, [%r139+28];
	st.global.u32 	[%rd68+28], %r122;
	add.s64 	%rd70, %rd70, 64;
	add.s32 	%r140, %r140, 64;
	add.s32 	%r139, %r139, 64;
	setp.ne.s64 	%p12, %rd70, 16384;
	@%p12 bra 	$L__BB0_30;
	ret;

}


// ===== COMPILED SASS (sm_100) =====

	.target	sm_100

	.elftype	@"ET_EXEC"


//--------------------- .note.nv.tkinfo           --------------------------
	.section	.note.nv.tkinfo,"",@"SHT_NOTE"
	.sectionflags	@"SHF_NOTE_NV_TKINFO"
	.tkinfo
        /*0018*/ 	.word	0x00000002
        /*0030*/ 	.string	""
        /*0030*/ 	.string	"ptxas"
        /*0030*/ 	.string	"Cuda compilation tools, release 13.0, V13.0.88"
        /*0030*/ 	.string	"Build cuda_13.0.r13.0/compiler.36424714_0"
        /*0030*/ 	.string	"-arch sm_100 -m 64 "



//--------------------- .note.nv.cuinfo           --------------------------
	.section	.note.nv.cuinfo,"",@"SHT_NOTE"
	.sectionflags	@"SHF_NOTE_NV_CUINFO"
        /*0018*/ 	.short	0x0002
        /*001a*/ 	.short	0x0064
        /*001c*/ 	.short	0x0082
	.zero		2


//--------------------- .nv.info                  --------------------------
	.section	.nv.info,"",@"SHT_CUDA_INFO"
	.align	4


	//----- nvinfo : EIATTR_REGCOUNT
	.align		4
        /*0000*/ 	.byte	0x04, 0x2f
        /*0002*/ 	.short	(.L_1 - .L_0)
	.align		4
.L_0:
        /*0004*/ 	.word	index@(_Z14global_latencyPjiiS_S_)
        /*0008*/ 	.word	0x00000020


	//----- nvinfo : EIATTR_FRAME_SIZE
	.align		4
.L_1:
        /*000c*/ 	.byte	0x04, 0x11
        /*000e*/ 	.short	(.L_3 - .L_2)
	.align		4
.L_2:
        /*0010*/ 	.word	index@(_Z14global_latencyPjiiS_S_)
        /*0014*/ 	.word	0x00000000


	//----- nvinfo : EIATTR_MIN_STACK_SIZE
	.align		4
.L_3:
        /*0018*/ 	.byte	0x04, 0x12
        /*001a*/ 	.short	(.L_5 - .L_4)
	.align		4
.L_4:
        /*001c*/ 	.word	index@(_Z14global_latencyPjiiS_S_)
        /*0020*/ 	.word	0x00000000
.L_5:


//--------------------- .nv.compat                --------------------------
	.section	.nv.compat,"",@"SHT_CUDA_COMPAT_INFO"
	.align	4
        /*0000*/ 	.byte	0x02, 0x09, 0x00, 0x00, 0x02, 0x02, 0x01, 0x00, 0x02, 0x05, 0x05, 0x00, 0x03, 0x07, 0x01, 0x01
        /*0010*/ 	.byte	0x02, 0x03, 0x00, 0x00, 0x02, 0x06, 0x01, 0x00, 0x04, 0x0b, 0x08, 0x00, 0x09, 0x00, 0x00, 0x00
        /*0020*/ 	.byte	0x00, 0x00, 0x00, 0x00


//--------------------- .nv.info._Z14global_latencyPjiiS_S_ --------------------------
	.section	.nv.info._Z14global_latencyPjiiS_S_,"",@"SHT_CUDA_INFO"
	.sectionflags	@""
	.align	4


	//----- nvinfo : EIATTR_CUDA_API_VERSION
	.align		4
        /*0000*/ 	.byte	0x04, 0x37
        /*0002*/ 	.short	(.L_7 - .L_6)
.L_6:
        /*0004*/ 	.word	0x00000082


	//----- nvinfo : EIATTR_KPARAM_INFO
	.align		4
.L_7:
        /*0008*/ 	.byte	0x04, 0x17
        /*000a*/ 	.short	(.L_9 - .L_8)
.L_8:
        /*000c*/ 	.word	0x00000000
        /*0010*/ 	.short	0x0004
        /*0012*/ 	.short	0x0018
        /*0014*/ 	.byte	0x00, 0xf5, 0x21, 0x00


	//----- nvinfo : EIATTR_KPARAM_INFO
	.align		4
.L_9:
        /*0018*/ 	.byte	0x04, 0x17
        /*001a*/ 	.short	(.L_11 - .L_10)
.L_10:
        /*001c*/ 	.word	0x00000000
        /*0020*/ 	.short	0x0003
        /*0022*/ 	.short	0x0010
        /*0024*/ 	.byte	0x00, 0xf5, 0x21, 0x00


	//----- nvinfo : EIATTR_KPARAM_INFO
	.align		4
.L_11:
        /*0028*/ 	.byte	0x04, 0x17
        /*002a*/ 	.short	(.L_13 - .L_12)
.L_12:
        /*002c*/ 	.word	0x00000000
        /*0030*/ 	.short	0x0002
        /*0032*/ 	.short	0x000c
        /*0034*/ 	.byte	0x00, 0xf0, 0x11, 0x00


	//----- nvinfo : EIATTR_KPARAM_INFO
	.align		4
.L_13:
        /*0038*/ 	.byte	0x04, 0x17
        /*003a*/ 	.short	(.L_15 - .L_14)
.L_14:
        /*003c*/ 	.word	0x00000000
        /*0040*/ 	.short	0x0001
        /*0042*/ 	.short	0x0008
        /*0044*/ 	.byte	0x00, 0xf0, 0x11, 0x00


	//----- nvinfo : EIATTR_KPARAM_INFO
	.align		4
.L_15:
        /*0048*/ 	.byte	0x04, 0x17
        /*004a*/ 	.short	(.L_17 - .L_16)
.L_16:
        /*004c*/ 	.word	0x00000000
        /*0050*/ 	.short	0x0000
        /*0052*/ 	.short	0x0000
        /*0054*/ 	.byte	0x00, 0xf5, 0x21, 0x00


	//----- nvinfo : EIATTR_SPARSE_MMA_MASK
	.align		4
.L_17:
        /*0058*/ 	.byte	0x03, 0x50
        /*005a*/ 	.short	0x0000


	//----- nvinfo : EIATTR_MAXREG_COUNT
	.align		4
        /*005c*/ 	.byte	0x03, 0x1b
        /*005e*/ 	.short	0x00ff


	//----- nvinfo : EIATTR_MERCURY_ISA_VERSION
	.align		4
        /*0060*/ 	.byte	0x03, 0x5f
        /*0062*/ 	.short	0x0101


	//----- nvinfo : EIATTR_VRC_CTA_INIT_COUNT
	.align		4
        /*0064*/ 	.byte	0x02, 0x4a
	.zero		1
	.zero		1


	//----- nvinfo : EIATTR_EXIT_INSTR_OFFSETS
	.align		4
        /*0068*/ 	.byte	0x04, 0x1c
        /*006a*/ 	.short	(.L_19 - .L_18)


	//   ....[0]....
.L_18:
        /*006c*/ 	.word	0x00000f90


	//----- nvinfo : EIATTR_CBANK_PARAM_SIZE
	.align		4
.L_19:
        /*0070*/ 	.byte	0x03, 0x19
        /*0072*/ 	.short	0x0020


	//----- nvinfo : EIATTR_PARAM_CBANK
	.align		4
        /*0074*/ 	.byte	0x04, 0x0a
        /*0076*/ 	.short	(.L_21 - .L_20)
	.align		4
.L_20:
        /*0078*/ 	.word	index@(.nv.constant0._Z14global_latencyPjiiS_S_)
        /*007c*/ 	.short	0x0380
        /*007e*/ 	.short	0x0020


	//----- nvinfo : EIATTR_SW_WAR
	.align		4
.L_21:
        /*0080*/ 	.byte	0x04, 0x36
        /*0082*/ 	.short	(.L_23 - .L_22)
.L_22:
        /*0084*/ 	.word	0x00000008
.L_23:


//--------------------- .nv.callgraph             --------------------------
	.section	.nv.callgraph,"",@"SHT_CUDA_CALLGRAPH"
	.align	4
	.sectionentsize	8
	.align		4
        /*0000*/ 	.word	0x00000000
	.align		4
        /*0004*/ 	.word	0xffffffff
	.align		4
        /*0008*/ 	.word	0x00000000
	.align		4
        /*000c*/ 	.word	0xfffffffe
	.align		4
        /*0010*/ 	.word	0x00000000
	.align		4
        /*0014*/ 	.word	0xfffffffd
	.align		4
        /*0018*/ 	.word	0x00000000
	.align		4
        /*001c*/ 	.word	0xfffffffc


//--------------------- .text._Z14global_latencyPjiiS_S_ --------------------------
	.section	.text._Z14global_latencyPjiiS_S_,"ax",@progbits
	.align	128
        .global         _Z14global_latencyPjiiS_S_
        .type           _Z14global_latencyPjiiS_S_,@function
        .size           _Z14global_latencyPjiiS_S_,(.L_x_5 - _Z14global_latencyPjiiS_S_)
        .other          _Z14global_latencyPjiiS_S_,@"STO_CUDA_ENTRY STV_DEFAULT"
_Z14global_latencyPjiiS_S_:
.text._Z14global_latencyPjiiS_S_:
[----:B------:R-:W-:Y:S08]  /*0000*/  LDC R1, c[0x0][0x37c] ;  /* 0x0000df00ff017b82 */ /* 0x000ff00000000800 */
[----:B------:R-:W0:Y:S01]  /*0010*/  S2UR UR7, SR_CgaCtaId ;  /* 0x00000000000779c3 */ /* 0x000e220000008800 */
[----:B------:R-:W-:Y:S01]  /*0020*/  UMOV UR4, 0x400 ;  /* 0x0000040000047882 */ /* 0x000fe20000000000 */
[----:B------:R-:W-:Y:S01]  /*0030*/  UMOV UR9, 0x1000 ;  /* 0x0000100000097882 */ /* 0x000fe20000000000 */
[----:B------:R-:W-:-:S02]  /*0040*/  UIADD3 UR5, UPT, UPT, UR4, 0x4000, URZ ;  /* 0x0000400004057890 */ /* 0x000fc4000fffe0ff */
[----:B0-----:R-:W-:Y:S02]  /*0050*/  ULEA UR6, UR7, UR4, 0x18 ;  /* 0x0000000407067291 */ /* 0x001fe4000f8ec0ff */
[----:B------:R-:W-:Y:S02]  /*0060*/  ULEA UR5, UR7, UR5, 0x18 ;  /* 0x0000000507057291 */ /* 0x000fe4000f8ec0ff */
[----:B------:R-:W-:Y:S02]  /*0070*/  UIADD3 UR8, UPT, UPT, UR6, 0x40, URZ ;  /* 0x0000004006087890 */ /* 0x000fe4000fffe0ff */
[----:B------:R-:W-:Y:S01]  /*0080*/  UIADD3 UR7, UPT, UPT, UR5, 0x40, URZ ;  /* 0x0000004005077890 */ /* 0x000fe2000fffe0ff */
[----:B------:R-:W-:-:S11]  /*0090*/  UMOV UR4, URZ ;  /* 0x000000ff00047c82 */ /* 0x000fd60008000000 */
.L_x_0:
[----:B------:R-:W-:Y:S01]  /*00a0*/  STS [UR7+-0x40], RZ ;  /* 0xffffc0ffff007988 */ /* 0x000fe20008000807 */
[----:B------:R-:W-:-:S03]  /*00b0*/  UIADD3 UR9, UP0, UPT, UR9, -0x20, URZ ;  /* 0xffffffe009097890 */ /* 0x000fc6000ff1e0ff */
[----:B------:R-:W-:Y:S01]  /*00c0*/  STS [UR8+-0x40], RZ ;  /* 0xffffc0ffff007988 */ /* 0x000fe20008000808 */
[----:B------:R-:W-:Y:S02]  /*00d0*/  UIADD3.X UR4, UPT, UPT, UR4, -0x1, URZ, UP0, !UPT ;  /* 0xffffffff04047890 */ /* 0x000fe400087fe4ff */
[----:B------:R-:W-:Y:S01]  /*00e0*/  UISETP.NE.U32.AND UP0, UPT, UR9, URZ, UPT ;  /* 0x000000ff0900728c */ /* 0x000fe2000bf05070 */
[----:B------:R-:W-:Y:S03]  /*00f0*/  STS [UR7+-0x3c], RZ ;  /* 0xffffc4ffff007988 */ /* 0x000fe60008000807 */
[----:B------:R-:W-:Y:S01]  /*0100*/  UISETP.NE.AND.EX UP0, UPT, UR4, URZ, UPT, UP0 ;  /* 0x000000ff0400728c */ /* 0x000fe2000bf05300 */
[----:B------:R-:W-:Y:S04]  /*0110*/  STS [UR8+-0x3c], RZ ;  /* 0xffffc4ffff007988 */ /* 0x000fe80008000808 */
        /* <DEDUP_REMOVED lines=28> */
[----:B------:R-:W-:Y:S04]  /*02e0*/  STS [UR7], RZ ;  /* 0x000000ffff007988 */ /* 0x000fe80008000807 */
[----:B------:R-:W-:Y:S04]  /*02f0*/  STS [UR8], RZ ;  /* 0x000000ffff007988 */ /* 0x000fe80008000808 */
[----:B------:R-:W-:Y:S04]  /*0300*/  STS [UR7+0x4], RZ ;  /* 0x000004ffff007988 */ /* 0x000fe80008000807 */
        /* <DEDUP_REMOVED lines=27> */
[----:B------:R-:W-:Y:S01]  /*04c0*/  STS [UR7+0x3c], RZ ;  /* 0x00003cffff007988 */ /* 0x000fe20008000807 */
[----:B------:R-:W-:-:S03]  /*04d0*/  UIADD3 UR7, UPT, UPT, UR7, 0x80, URZ ;  /* 0x0000008007077890 */ /* 0x000fc6000fffe0ff */
[----:B------:R-:W-:Y:S01]  /*04e0*/  STS [UR8+0x3c], RZ ;  /* 0x00003cffff007988 */ /* 0x000fe20008000808 */
[----:B------:R-:W-:Y:S01]  /*04f0*/  UIADD3 UR8, UPT, UPT, UR8, 0x80, URZ ;  /* 0x0000008008087890 */ /* 0x000fe2000fffe0ff */
[----:B------:R-:W-:Y:S11]  /*0500*/  BRA.U UP0, `(.L_x_0) ;  /* 0xfffffff900e47547 */ /* 0x000ff6000b83ffff */
[----:B------:R-:W0:Y:S01]  /*0510*/  LDCU UR7, c[0x0][0x38c] ;  /* 0x00007180ff0777ac */ /* 0x000e220008000800 */
[----:B------:R-:W-:Y:S01]  /*0520*/  IMAD.MOV.U32 R7, RZ, RZ, RZ ;  /* 0x000000ffff077224 */ /* 0x000fe200078e00ff */
[----:B------:R-:W1:Y:S01]  /*0530*/  LDCU.64 UR10, c[0x0][0x358] ;  /* 0x00006b00ff0a77ac */ /* 0x000e620008000a00 */
[----:B0-----:R-:W-:-:S04]  /*0540*/  USHF.L.U32 UR4, UR7, 0xc, URZ ;  /* 0x0000000c07047899 */ /* 0x001fc800080006ff */
[----:B------:R-:W-:-:S04]  /*0550*/  UIADD3 UR9, UPT, UPT, -UR4, URZ, URZ ;  /* 0x000000ff04097290 */ /* 0x000fc8000fffe1ff */
[----:B------:R-:W-:-:S09]  /*0560*/  UISETP.GE.AND UP0, UPT, UR9, UR4, UPT ;  /* 0x000000040900728c */ /* 0x000fd2000bf06270 */
[----:B-1----:R-:W-:Y:S05]  /*0570*/  BRA.U UP0, `(.L_x_1) ;  /* 0x0000000500787547 */ /* 0x002fea000b800000 */
[----:B------:R-:W0:Y:S01]  /*0580*/  LDC.64 R2, c[0x0][0x380] ;  /* 0x0000e000ff027b82 */ /* 0x000e220000000a00 */
[----:B------:R-:W-:Y:S01]  /*0590*/  UIADD3 UR4, UPT, UPT, -UR7, URZ, URZ ;  /* 0x000000ff07047290 */ /* 0x000fe2000fffe1ff */
[----:B------:R-:W-:Y:S02]  /*05a0*/  HFMA2 R7, -RZ, RZ, 0, 0 ;  /* 0x00000000ff077431 */ /* 0x000fe400000001ff */
[----:B------:R-:W-:Y:S01]  /*05b0*/  IMAD.U32 R0, RZ, RZ, UR9 ;  /* 0x00000009ff007e24 */ /* 0x000fe2000f8e00ff */
[----:B------:R-:W-:Y:S02]  /*05c0*/  ULEA UR7, -UR7, URZ, 0xd ;  /* 0x000000ff07077291 */ /* 0x000fe4000f8e69ff */
[----:B------:R-:W-:-:S04]  /*05d0*/  ULEA UR4, UR4, 0x10, 0xe ;  /* 0x0000001004047891 */ /* 0x000fc8000f8e70ff */
[----:B------:R-:W-:Y:S02]  /*05e0*/  UIADD3 UR8, UPT, UPT, UR5, UR4, URZ ;  /* 0x0000000405087290 */ /* 0x000fe4000fffe0ff */
[----:B------:R-:W-:-:S12]  /*05f0*/  UIADD3 UR4, UPT, UPT, UR6, UR4, URZ ;  /* 0x0000000406047290 */ /* 0x000fd8000fffe0ff */
.L_x_2:
[----:B------:R-:W-:Y:S01]  /*0600*/  UIADD3 UR7, UPT, UPT, UR7, 0x8, URZ ;  /* 0x0000000807077890 */ /* 0x000fe2000fffe0ff */
[----:B------:R-:W-:-:S03]  /*0610*/  ISETP.GE.AND P1, PT, R0, RZ, PT ;  /* 0x000000ff0000720c */ /* 0x000fc60003f26270 */
[----:B------:R-:W-:-:S10]  /*0620*/  UISETP.NE.AND UP0, UPT, UR7, URZ, UPT ;  /* 0x000000ff0700728c */ /* 0x000fd4000bf05270 */
[----:B------:R-:W-:Y:S01]  /*0630*/  @P1 CS2R.32 R8, SR_CLOCKLO ;  /* 0x0000000000081805 */ /* 0x000fe20000005000 */
[----:B01---5:R-:W-:-:S05]  /*0640*/  @P1 IMAD.WIDE.U32 R4, R7, 0x4, R2 ;  /* 0x0000000407041825 */ /* 0x023fca00078e0002 */
[----:B------:R-:W2:Y:S04]  /*0650*/  @P1 LDG.E R9, desc[UR10][R4.64] ;  /* 0x0000000a04091981 */ /* 0x000ea8000c1e1900 */
[----:B--2---:R0:W-:Y:S01]  /*0660*/  @P1 STS [UR8+-0x10], R9 ;  /* 0xfffff009ff001988 */ /* 0x0041e20008000808 */
[----:B------:R-:W-:Y:S01]  /*0670*/  @P1 CS2R.32 R13, SR_CLOCKLO ;  /* 0x00000000000d1805 */ /* 0x000fe20000005000 */
[----:B------:R-:W-:-:S05]  /*0680*/  @!P1 IMAD.WIDE.U32 R6, R7, 0x4, R2 ;  /* 0x0000000407069825 */ /* 0x000fca00078e0002 */
[----:B------:R-:W2:Y:S01]  /*0690*/  @!P1 LDG.E R9, desc[UR10][R6.64] ;  /* 0x0000000a06099981 */ /* 0x000ea2000c1e1900 */
[----:B------:R-:W-:Y:S01]  /*06a0*/  ISETP.GT.AND P0, PT, R0, -0x2, PT ;  /* 0xfffffffe0000780c */ /* 0x000fe20003f04270 */
[----:B------:R-:W-:-:S05]  /*06b0*/  @P1 IMAD.IADD R8, R13, 0x1, -R8 ;  /* 0x000000010d081824 */ /* 0x000fca00078e0a08 */
[----:B------:R-:W-:Y:S07]  /*06c0*/  @P1 STS [UR4+-0x10], R8 ;  /* 0xfffff008ff001988 */ /* 0x000fee0008000804 */
[----:B--2---:R-:W-:-:S05]  /*06d0*/  @!P0 IMAD.WIDE.U32 R4, R9, 0x4, R2 ;  /* 0x0000000409048825 */ /* 0x004fca00078e0002 */
[----:B------:R-:W2:Y:S01]  /*06e0*/  @!P0 LDG.E R11, desc[UR10][R4.64] ;  /* 0x0000000a040b8981 */ /* 0x000ea2000c1e1900 */
[----:B------:R-:W-:Y:S01]  /*06f0*/  @P0 CS2R.32 R6, SR_CLOCKLO ;  /* 0x0000000000060805 */ /* 0x000fe20000005000 */
[----:B------:R-:W-:-:S05]  /*0700*/  @P0 IMAD.WIDE.U32 R4, R9, 0x4, R2 ;  /* 0x0000000409040825 */ /* 0x000fca00078e0002 */
[----:B------:R-:W3:Y:S04]  /*0710*/  @P0 LDG.E R11, desc[UR10][R4.64] ;  /* 0x0000000a040b0981 */ /* 0x000ee8000c1e1900 */
[----:B---3--:R-:W-:Y:S01]  /*0720*/  @P0 STS [UR8+-0xc], R11 ;  /* 0xfffff40bff000988 */ /* 0x008fe20008000808 */
[----:B0-----:R-:W-:Y:S02]  /*0730*/  @P0 CS2R.32 R9, SR_CLOCKLO ;  /* 0x0000000000090805 */ /* 0x001fe40000005000 */
[----:B------:R-:W-:-:S13]  /*0740*/  ISETP.GT.AND P1, PT, R0, -0x3, PT ;  /* 0xfffffffd0000780c */ /* 0x000fda0003f24270 */
[----:B--2---:R-:W-:-:S05]  /*0750*/  @!P1 IMAD.WIDE.U32 R4, R11, 0x4, R2 ;  /* 0x000000040b049825 */ /* 0x004fca00078e0002 */
[----:B------:R-:W2:Y:S01]  /*0760*/  @!P1 LDG.E R7, desc[UR10][R4.64] ;  /* 0x0000000a04079981 */ /* 0x000ea2000c1e1900 */
[----:B------:R-:W-:-:S05]  /*0770*/  @P0 IMAD.IADD R6, R9, 0x1, -R6 ;  /* 0x0000000109060824 */ /* 0x000fca00078e0a06 */
[----:B------:R0:W-:Y:S02]  /*0780*/  @P0 STS [UR4+-0xc], R6 ;  /* 0xfffff406ff000988 */ /* 0x0001e40008000804 */
[----:B0-----:R-:W-:Y:S01]  /*0790*/  @P1 CS2R.32 R6, SR_CLOCKLO ;  /* 0x0000000000061805 */ /* 0x001fe20000005000 */
[----:B------:R-:W-:-:S05]  /*07a0*/  @P1 IMAD.WIDE.U32 R4, R11, 0x4, R2 ;  /* 0x000000040b041825 */ /* 0x000fca00078e0002 */
[----:B------:R-:W3:Y:S04]  /*07b0*/  @P1 LDG.E R7, desc[UR10][R4.64] ;  /* 0x0000000a04071981 */ /* 0x000ee8000c1e1900 */
[----:B---3--:R-:W-:Y:S01]  /*07c0*/  @P1 STS [UR8+-0x8], R7 ;  /* 0xfffff807ff001988 */ /* 0x008fe20008000808 */
[----:B------:R-:W-:Y:S02]  /*07d0*/  @P1 CS2R.32 R11, SR_CLOCKLO ;  /* 0x00000000000b1805 */ /* 0x000fe40000005000 */
[----:B------:R-:W-:-:S13]  /*07e0*/  ISETP.GT.AND P0, PT, R0, -0x4, PT ;  /* 0xfffffffc0000780c */ /* 0x000fda0003f04270 */
[----:B--2---:R-:W-:-:S05]  /*07f0*/  @!P0 IMAD.WIDE.U32 R4, R7, 0x4, R2 ;  /* 0x0000000407048825 */ /* 0x004fca00078e0002 */
[----:B------:R-:W2:Y:S01]  /*0800*/  @!P0 LDG.E R9, desc[UR10][R4.64] ;  /* 0x0000000a04098981 */ /* 0x000ea2000c1e1900 */
[----:B------:R-:W-:-:S05]  /*0810*/  @P1 IADD3 R6, PT, PT, -R6, R11, RZ ;  /* 0x0000000b06061210 */ /* 0x000fca0007ffe1ff */
        /* <DEDUP_REMOVED lines=14> */
[----:B---3--:R-:W-:Y:S01]  /*0900*/  @P1 STS [UR8], R7 ;  /* 0x00000007ff001988 */ /* 0x008fe20008000808 */
[----:B------:R-:W-:Y:S02]  /*0910*/  @P1 CS2R.32 R11, SR_CLOCKLO ;  /* 0x00000000000b1805 */ /* 0x000fe40000005000 */
[----:B------:R-:W-:-:S13]  /*0920*/  ISETP.GT.AND P0, PT, R0, -0x6, PT ;  /* 0xfffffffa0000780c */ /* 0x000fda0003f04270 */
[----:B--2---:R-:W-:-:S05]  /*0930*/  @!P0 IMAD.WIDE.U32 R4, R7, 0x4, R2 ;  /* 0x0000000407048825 */ /* 0x004fca00078e0002 */
[----:B------:R-:W2:Y:S01]  /*0940*/  @!P0 LDG.E R9, desc[UR10][R4.64] ;  /* 0x0000000a04098981 */ /* 0x000ea2000c1e1900 */
[----:B------:R-:W-:-:S05]  /*0950*/  @P1 IMAD.IADD R6, R11, 0x1, -R6 ;  /* 0x000000010b061824 */ /* 0x000fca00078e0a06 */
[----:B------:R0:W-:Y:S02]  /*0960*/  @P1 STS [UR4], R6 ;  /* 0x00000006ff001988 */ /* 0x0001e40008000804 */
[----:B0-----:R-:W-:Y:S01]  /*0970*/  @P0 CS2R.32 R6, SR_CLOCKLO ;  /* 0x0000000000060805 */ /* 0x001fe20000005000 */
[----:B------:R-:W-:-:S05]  /*0980*/  @P0 IMAD.WIDE.U32 R4, R7, 0x4, R2 ;  /* 0x0000000407040825 */ /* 0x000fca00078e0002 */
[----:B------:R-:W3:Y:S04]  /*0990*/  @P0 LDG.E R9, desc[UR10][R4.64] ;  /* 0x0000000a04090981 */ /* 0x000ee8000c1e1900 */
[----:B---3--:R-:W-:Y:S01]  /*09a0*/  @P0 STS [UR8+0x4], R9 ;  /* 0x00000409ff000988 */ /* 0x008fe20008000808 */
[----:B------:R-:W-:Y:S02]  /*09b0*/  @P0 CS2R.32 R7, SR_CLOCKLO ;  /* 0x0000000000070805 */ /* 0x000fe40000005000 */
[----:B------:R-:W-:-:S13]  /*09c0*/  ISETP.GT.AND P1, PT, R0, -0x7, PT ;  /* 0xfffffff90000780c */ /* 0x000fda0003f24270 */
[----:B--2---:R-:W-:-:S05]  /*09d0*/  @!P1 IMAD.WIDE.U32 R4, R9, 0x4, R2 ;  /* 0x0000000409049825 */ /* 0x004fca00078e0002 */
[----:B------:R-:W2:Y:S01]  /*09e0*/  @!P1 LDG.E R11, desc[UR10][R4.64] ;  /* 0x0000000a040b9981 */ /* 0x000ea2000c1e1900 */
[----:B------:R-:W-:-:S05]  /*09f0*/  @P0 IADD3 R6, PT, PT, -R6, R7, RZ ;  /* 0x0000000706060210 */ /* 0x000fca0007ffe1ff */
[----:B------:R0:W-:Y:S02]  /*0a00*/  @P0 STS [UR4+0x4], R6 ;  /* 0x00000406ff000988 */ /* 0x0001e40008000804 */
[----:B0-----:R-:W-:Y:S01]  /*0a10*/  @P1 CS2R.32 R6, SR_CLOCKLO ;  /* 0x0000000000061805 */ /* 0x001fe20000005000 */
[----:B------:R-:W-:-:S05]  /*0a20*/  @P1 IMAD.WIDE.U32 R4, R9, 0x4, R2 ;  /* 0x0000000409041825 */ /* 0x000fca00078e0002 */
[----:B------:R-:W3:Y:S04]  /*0a30*/  @P1 LDG.E R11, desc[UR10][R4.64] ;  /* 0x0000000a040b1981 */ /* 0x000ee8000c1e1900 */
[----:B---3--:R-:W-:Y:S01]  /*0a40*/  @P1 STS [UR8+0x8], R11 ;  /* 0x0000080bff001988 */ /* 0x008fe20008000808 */
[----:B------:R-:W-:Y:S02]  /*0a50*/  @P1 CS2R.32 R9, SR_CLOCKLO ;  /* 0x0000000000091805 */ /* 0x000fe40000005000 */
[----:B------:R-:W-:-:S13]  /*0a60*/  ISETP.GT.AND P0, PT, R0, -0x8, PT ;  /* 0xfffffff80000780c */ /* 0x000fda0003f04270 */
[----:B--2---:R-:W-:-:S05]  /*0a70*/  @!P0 IMAD.WIDE.U32 R4, R11, 0x4, R2 ;  /* 0x000000040b048825 */ /* 0x004fca00078e0002 */
[----:B------:R1:W5:Y:S01]  /*0a80*/  @!P0 LDG.E R7, desc[UR10][R4.64] ;  /* 0x0000000a04078981 */ /* 0x000362000c1e1900 */
[----:B------:R-:W-:-:S05]  /*0a90*/  @P1 IMAD.IADD R6, R9, 0x1, -R6 ;  /* 0x0000000109061824 */ /* 0x000fca00078e0a06 */
[----:B------:R0:W-:Y:S02]  /*0aa0*/  @P1 STS [UR4+0x8], R6 ;  /* 0x00000806ff001988 */ /* 0x0001e40008000804 */
[----:B0-----:R-:W-:Y:S01]  /*0ab0*/  @P0 CS2R.32 R6, SR_CLOCKLO ;  /* 0x0000000000060805 */ /* 0x001fe20000005000 */
[----:B------:R-:W-:-:S05]  /*0ac0*/  @P0 IMAD.WIDE.U32 R4, R11, 0x4, R2 ;  /* 0x000000040b040825 */ /* 0x000fca00078e0002 */
[----:B------:R-:W2:Y:S04]  /*0ad0*/  @P0 LDG.E R7, desc[UR10][R4.64] ;  /* 0x0000000a04070981 */ /* 0x000ea8000c1e1900 */
[----:B--2---:R1:W-:Y:S01]  /*0ae0*/  @P0 STS [UR8+0xc], R7 ;  /* 0x00000c07ff000988 */ /* 0x0043e20008000808 */
[----:B------:R-:W-:-:S05]  /*0af0*/  @P0 CS2R.32 R5, SR_CLOCKLO ;  /* 0x0000000000050805 */ /* 0x000fca0000005000 */
[----:B------:R-:W-:Y:S01]  /*0b00*/  @P0 IMAD.IADD R4, R5, 0x1, -R6 ;  /* 0x0000000105040824 */ /* 0x000fe200078e0a06 */
[----:B------:R-:W-:Y:S01]  /*0b10*/  IADD3 R0, PT, PT, R0, 0x8, RZ ;  /* 0x0000000800007810 */ /* 0x000fe20007ffe0ff */
[----:B------:R-:W-:-:S03]  /*0b20*/  UIADD3 UR8, UPT, UPT, UR8, 0x20, URZ ;  /* 0x0000002008087890 */ /* 0x000fc6000fffe0ff */
[----:B------:R1:W-:Y:S01]  /*0b30*/  @P0 STS [UR4+0xc], R4 ;  /* 0x00000c04ff000988 */ /* 0x0003e20008000804 */
[----:B------:R-:W-:Y:S01]  /*0b40*/  UIADD3 UR4, UPT, UPT, UR4, 0x20, URZ ;  /* 0x0000002004047890 */ /* 0x000fe2000fffe0ff */
[----:B------:R-:W-:Y:S11]  /*0b50*/  BRA.U UP0, `(.L_x_2) ;  /* 0xfffffff900a87547 */ /* 0x000ff6000b83ffff */
.L_x_1:
[----:B------:R-:W0:Y:S08]  /*0b60*/  LDC R3, c[0x0][0x388] ;  /* 0x0000e200ff037b82 */ /* 0x000e300000000800 */
[----:B-1----:R-:W0:Y:S01]  /*0b70*/  LDC.64 R4, c[0x0][0x380] ;  /* 0x0000e000ff047b82 */ /* 0x002e220000000a00 */
[----:B------:R-:W1:Y:S01]  /*0b80*/  LDCU.128 UR16, c[0x0][0x390] ;  /* 0x00007200ff1077ac */ /* 0x000e620008000c00 */
[----:B0-----:R-:W-:-:S04]  /*0b90*/  IMAD.WIDE R2, R3, 0x4, R4 ;  /* 0x0000000403027825 */ /* 0x001fc800078e0204 */
[----:B-----5:R-:W-:Y:S01]  /*0ba0*/  IMAD.WIDE.U32 R4, R7, 0x4, R4 ;  /* 0x0000000407047825 */ /* 0x020fe200078e0004 */
[----:B------:R0:W-:Y:S05]  /*0bb0*/  STG.E desc[UR10][R2.64], R7 ;  /* 0x0000000702007986 */ /* 0x0001ea000c10190a */
[----:B------:R-:W2:Y:S01]  /*0bc0*/  LDG.E R5, desc[UR10][R4.64] ;  /* 0x0000000a04057981 */ /* 0x000ea2000c1e1900 */
[----:B------:R-:W-:Y:S02]  /*0bd0*/  UIADD3 UR7, UPT, UPT, UR5, 0x20, URZ ;  /* 0x0000002005077890 */ /* 0x000fe4000fffe0ff */
[----:B------:R-:W-:Y:S01]  /*0be0*/  UIADD3 UR6, UPT, UPT, UR6, 0x20, URZ ;  /* 0x0000002006067890 */ /* 0x000fe2000fffe0ff */
[----:B------:R-:W-:Y:S01]  /*0bf0*/  UMOV UR4, URZ ;  /* 0x000000ff00047c82 */ /* 0x000fe20008000000 */
[----:B------:R-:W-:Y:S01]  /*0c00*/  UMOV UR5, URZ ;  /* 0x000000ff00057c82 */ /* 0x000fe20008000000 */
[----:B-12---:R0:W-:Y:S09]  /*0c10*/  STG.E desc[UR10][R2.64+0x4], R5 ;  /* 0x0000040502007986 */ /* 0x0061f2000c10190a */
.L_x_3:
[----:B---3--:R-:W1:Y:S01]  /*0c20*/  LDS.128 R24, [UR7+-0x20] ;  /* 0xffffe007ff187984 */ /* 0x008e620008000c00 */
[----:B------:R-:W-:Y:S02]  /*0c30*/  UIADD3 UR8, UP0, UP1, UR4, 0x20, UR18 ;  /* 0x0000002004087890 */ /* 0x000fe4000f91e012 */
[----:B------:R-:W-:Y:S01]  /*0c40*/  UIADD3 UR12, UP2, UP3, UR4, 0x20, UR16 ;  /* 0x00000020040c7890 */ /* 0x000fe2000fb5e010 */
[----:B------:R-:W2:Y:S01]  /*0c50*/  LDS.128 R20, [UR6+-0x20] ;  /* 0xffffe006ff147984 */ /* 0x000ea20008000c00 */
[----:B------:R-:W-:Y:S02]  /*0c60*/  UIADD3.X UR9, UPT, UPT, UR5, UR19, URZ, UP0, UP1 ;  /* 0x0000001305097290 */ /* 0x000fe400087e24ff */
[----:B------:R-:W-:Y:S01]  /*0c70*/  UIADD3.X UR13, UPT, UPT, UR5, UR17, URZ, UP2, UP3 ;  /* 0x00000011050d7290 */ /* 0x000fe200097e64ff */
[----:B------:R-:W3:Y:S01]  /*0c80*/  LDS.128 R8, [UR7+-0x10] ;  /* 0xfffff007ff087984 */ /* 0x000ee20008000c00 */
[----:B------:R-:W-:Y:S01]  /*0c90*/  IMAD.U32 R28, RZ, RZ, UR8 ;  /* 0x00000008ff1c7e24 */ /* 0x000fe2000f8e00ff */
[----:B------:R-:W-:Y:S01]  /*0ca0*/  UIADD3 UR4, UP0, UPT, UR4, 0x40, URZ ;  /* 0x0000004004047890 */ /* 0x000fe2000ff1e0ff */
[----:B------:R-:W-:Y:S01]  /*0cb0*/  MOV R29, UR9 ;  /* 0x00000009001d7c02 */ /* 0x000fe20008000f00 */
[----:B0-----:R-:W0:Y:S01]  /*0cc0*/  LDS.128 R4, [UR6+-0x10] ;  /* 0xfffff006ff047984 */ /* 0x001e220008000c00 */
[----:B------:R-:W-:Y:S01]  /*0cd0*/  IMAD.U32 R2, RZ, RZ, UR12 ;  /* 0x0000000cff027e24 */ /* 0x000fe2000f8e00ff */
[----:B------:R-:W-:Y:S01]  /*0ce0*/  MOV R3, UR13 ;  /* 0x0000000d00037c02 */ /* 0x000fe20008000f00 */
[----:B------:R-:W-:Y:S01]  /*0cf0*/  UIADD3.X UR5, UPT, UPT, URZ, UR5, URZ, UP0, !UPT ;  /* 0x00000005ff057290 */ /* 0x000fe200087fe4ff */
[----:B------:R-:W4:Y:S01]  /*0d00*/  LDS.128 R16, [UR7] ;  /* 0x00000007ff107984 */ /* 0x000f220008000c00 */
[----:B------:R-:W-:-:S03]  /*0d10*/  UISETP.NE.U32.AND UP0, UPT, UR4, 0x4000, UPT ;  /* 0x000040000400788c */ /* 0x000fc6000bf05070 */
[----:B------:R-:W5:Y:S01]  /*0d20*/  LDS.128 R12, [UR6] ;  /* 0x00000006ff0c7984 */ /* 0x000f620008000c00 */
[----:B------:R-:W-:-:S03]  /*0d30*/  UISETP.NE.AND.EX UP0, UPT, UR5, URZ, UPT, UP0 ;  /* 0x000000ff0500728c */ /* 0x000fc6000bf05300 */
[----:B-1----:R-:W-:Y:S04]  /*0d40*/  STG.E desc[UR10][R28.64+-0x20], R24 ;  /* 0xffffe0181c007986 */ /* 0x002fe8000c10190a */
[----:B--2---:R-:W-:Y:S04]  /*0d50*/  STG.E desc[UR10][R2.64+-0x20], R20 ;  /* 0xffffe01402007986 */ /* 0x004fe8000c10190a */
[----:B------:R-:W-:Y:S04]  /*0d60*/  STG.E desc[UR10][R28.64+-0x1c], R25 ;  /* 0xffffe4191c007986 */ /* 0x000fe8000c10190a */
[----:B------:R-:W-:Y:S04]  /*0d70*/  STG.E desc[UR10][R2.64+-0x1c], R21 ;  /* 0xffffe41502007986 */ /* 0x000fe8000c10190a */
[----:B------:R-:W-:Y:S04]  /*0d80*/  STG.E desc[UR10][R28.64+-0x18], R26 ;  /* 0xffffe81a1c007986 */ /* 0x000fe8000c10190a */
[----:B------:R-:W-:Y:S04]  /*0d90*/  STG.E desc[UR10][R2.64+-0x18], R22 ;  /* 0xffffe81602007986 */ /* 0x000fe8000c10190a */
[----:B------:R-:W-:Y:S04]  /*0da0*/  STG.E desc[UR10][R28.64+-0x14], R27 ;  /* 0xffffec1b1c007986 */ /* 0x000fe8000c10190a */
[----:B------:R-:W-:Y:S04]  /*0db0*/  STG.E desc[UR10][R2.64+-0x14], R23 ;  /* 0xffffec1702007986 */ /* 0x000fe8000c10190a */
[----:B------:R-:W1:Y:S01]  /*0dc0*/  LDS.128 R20, [UR7+0x10] ;  /* 0x00001007ff147984 */ /* 0x000e620008000c00 */
[----:B------:R-:W-:-:S03]  /*0dd0*/  UIADD3 UR7, UPT, UPT, UR7, 0x40, URZ ;  /* 0x0000004007077890 */ /* 0x000fc6000fffe0ff */
[----:B------:R-:W2:Y:S01]  /*0de0*/  LDS.128 R24, [UR6+0x10] ;  /* 0x00001006ff187984 */ /* 0x000ea20008000c00 */
[----:B------:R-:W-:-:S03]  /*0df0*/  UIADD3 UR6, UPT, UPT, UR6, 0x40, URZ ;  /* 0x0000004006067890 */ /* 0x000fc6000fffe0ff */
[----:B---3--:R3:W-:Y:S04]  /*0e00*/  STG.E desc[UR10][R28.64+-0x10], R8 ;  /* 0xfffff0081c007986 */ /* 0x0087e8000c10190a */
[----:B0-----:R3:W-:Y:S04]  /*0e10*/  STG.E desc[UR10][R2.64+-0x10], R4 ;  /* 0xfffff00402007986 */ /* 0x0017e8000c10190a */
[----:B------:R3:W-:Y:S04]  /*0e20*/  STG.E desc[UR10][R28.64+-0xc], R9 ;  /* 0xfffff4091c007986 */ /* 0x0007e8000c10190a */
[----:B------:R3:W-:Y:S04]  /*0e30*/  STG.E desc[UR10][R2.64+-0xc], R5 ;  /* 0xfffff40502007986 */ /* 0x0007e8000c10190a */
[----:B------:R3:W-:Y:S04]  /*0e40*/  STG.E desc[UR10][R28.64+-0x8], R10 ;  /* 0xfffff80a1c007986 */ /* 0x0007e8000c10190a */
[----:B------:R3:W-:Y:S04]  /*0e50*/  STG.E desc[UR10][R2.64+-0x8], R6 ;  /* 0xfffff80602007986 */ /* 0x0007e8000c10190a */
[----:B------:R3:W-:Y:S04]  /*0e60*/  STG.E desc[UR10][R28.64+-0x4], R11 ;  /* 0xfffffc0b1c007986 */ /* 0x0007e8000c10190a */
[----:B------:R3:W-:Y:S04]  /*0e70*/  STG.E desc[UR10][R2.64+-0x4], R7 ;  /* 0xfffffc0702007986 */ /* 0x0007e8000c10190a */
[----:B----4-:R3:W-:Y:S04]  /*0e80*/  STG.E desc[UR10][R28.64], R16 ;  /* 0x000000101c007986 */ /* 0x0107e8000c10190a */
[----:B-----5:R3:W-:Y:S04]  /*0e90*/  STG.E desc[UR10][R2.64], R12 ;  /* 0x0000000c02007986 */ /* 0x0207e8000c10190a */
[----:B------:R3:W-:Y:S04]  /*0ea0*/  STG.E desc[UR10][R28.64+0x4], R17 ;  /* 0x000004111c007986 */ /* 0x0007e8000c10190a */
[----:B------:R3:W-:Y:S04]  /*0eb0*/  STG.E desc[UR10][R2.64+0x4], R13 ;  /* 0x0000040d02007986 */ /* 0x0007e8000c10190a */
[----:B------:R3:W-:Y:S04]  /*0ec0*/  STG.E desc[UR10][R28.64+0x8], R18 ;  /* 0x000008121c007986 */ /* 0x0007e8000c10190a */
[----:B------:R3:W-:Y:S04]  /*0ed0*/  STG.E desc[UR10][R2.64+0x8], R14 ;  /* 0x0000080e02007986 */ /* 0x0007e8000c10190a */
[----:B------:R3:W-:Y:S04]  /*0ee0*/  STG.E desc[UR10][R28.64+0xc], R19 ;  /* 0x00000c131c007986 */ /* 0x0007e8000c10190a */
[----:B------:R3:W-:Y:S04]  /*0ef0*/  STG.E desc[UR10][R2.64+0xc], R15 ;  /* 0x00000c0f02007986 */ /* 0x0007e8000c10190a */
[----:B-1----:R3:W-:Y:S04]  /*0f00*/  STG.E desc[UR10][R28.64+0x10], R20 ;  /* 0x000010141c007986 */ /* 0x0027e8000c10190a */
[----:B--2---:R3:W-:Y:S04]  /*0f10*/  STG.E desc[UR10][R2.64+0x10], R24 ;  /* 0x0000101802007986 */ /* 0x0047e8000c10190a */
[----:B------:R3:W-:Y:S04]  /*0f20*/  STG.E desc[UR10][R28.64+0x14], R21 ;  /* 0x000014151c007986 */ /* 0x0007e8000c10190a */
[----:B------:R3:W-:Y:S04]  /*0f30*/  STG.E desc[UR10][R2.64+0x14], R25 ;  /* 0x0000141902007986 */ /* 0x0007e8000c10190a */
[----:B------:R3:W-:Y:S04]  /*0f40*/  STG.E desc[UR10][R28.64+0x18], R22 ;  /* 0x000018161c007986 */ /* 0x0007e8000c10190a */
[----:B------:R3:W-:Y:S04]  /*0f50*/  STG.E desc[UR10][R2.64+0x18], R26 ;  /* 0x0000181a02007986 */ /* 0x0007e8000c10190a */
[----:B------:R3:W-:Y:S04]  /*0f60*/  STG.E desc[UR10][R28.64+0x1c], R23 ;  /* 0x00001c171c007986 */ /* 0x0007e8000c10190a */
[----:B------:R3:W-:Y:S01]  /*0f70*/  STG.E desc[UR10][R2.64+0x1c], R27 ;  /* 0x00001c1b02007986 */ /* 0x0007e2000c10190a */
[----:B------:R-:W-:Y:S05]  /*0f80*/  BRA.U UP0, `(.L_x_3) ;  /* 0xfffffffd00247547 */ /* 0x000fea000b83ffff */
[----:B------:R-:W-:Y:S05]  /*0f90*/  EXIT ;  /* 0x000000000000794d */ /* 0x000fea0003800000 */
.L_x_4:
[----:B------:R-:W-:-:S00]  /*0fa0*/  BRA `(.L_x_4) ;  /* 0xfffffffc00fc7947 */ /* 0x000fc0000383ffff */
[----:B------:R-:W-:-:S00]  /*0fb0*/  NOP ;  /* 0x0000000000007918 */ /* 0x000fc00000000000 */
        /* <DEDUP_REMOVED lines=12> */
.L_x_5:


//--------------------- .nv.shared._Z14global_latencyPjiiS_S_ --------------------------
	.section	.nv.shared._Z14global_latencyPjiiS_S_,"aw",@nobits
	.sectionflags	@""
	.align	4
.nv.shared._Z14global_latencyPjiiS_S_:
	.zero		33792


//--------------------- .nv.shared.reserved.0     --------------------------
	.section	.nv.shared.reserved.0,"aw",@nobits
	.weak		__nv_reservedSMEM_offset_0_alias
	.size		__nv_reservedSMEM_offset_0_alias, 0, 64
	.other		__nv_reservedSMEM_offset_0_alias,@"STO_CUDA_RESERVED_SHARED STV_DEFAULT"
__nv_reservedSMEM_offset_0_alias:
	.zero		0
	.zero		64


//--------------------- .nv.constant0._Z14global_latencyPjiiS_S_ --------------------------
	.section	.nv.constant0._Z14global_latencyPjiiS_S_,"a",@progbits
	.sectionflags	@""
	.align	4
.nv.constant0._Z14global_latencyPjiiS_S_:
	.zero		928


//--------------------- SYMBOLS --------------------------

	.type		.nv.reservedSmem.offset0,@object
	.size		.nv.reservedSmem.offset0,0x4
	.type		.nv.reservedSmem.cap,@object
	.size		.nv.reservedSmem.cap,0x4
